	.headerflags	@"EF_CUDA_TEXMODE_UNIFIED EF_CUDA_64BIT_ADDRESS EF_CUDA_ACCELERATORS EF_CUDA_SM90 EF_CUDA_VIRTUAL_SM(EF_CUDA_SM90)"
	.elftype	@"ET_EXEC"


//--------------------- .nv.info                  --------------------------
	.section	.nv.info,"",@"SHT_CUDA_INFO"
	.align	4


	//----- nvinfo : EIATTR_REGCOUNT
	.align		4
        /*0000*/ 	.byte	0x04, 0x2f
        /*0002*/ 	.short	(.L_1 - .L_0)
	.align		4
.L_0:
        /*0004*/ 	.word	index@(triton_poi_fused__unsafe_index_add_30)
        /*0008*/ 	.word	0x0000001e


	//----- nvinfo : EIATTR_MIN_STACK_SIZE
	.align		4
.L_1:
        /*000c*/ 	.byte	0x04, 0x12
        /*000e*/ 	.short	(.L_3 - .L_2)
	.align		4
.L_2:
        /*0010*/ 	.word	index@(triton_poi_fused__unsafe_index_add_30)
        /*0014*/ 	.word	0x00000000


	//----- nvinfo : EIATTR_FRAME_SIZE
	.align		4
.L_3:
        /*0018*/ 	.byte	0x04, 0x11
        /*001a*/ 	.short	(.L_5 - .L_4)
	.align		4
.L_4:
        /*001c*/ 	.word	index@(triton_poi_fused__unsafe_index_add_30)
        /*0020*/ 	.word	0x00000000


	//----- nvinfo : EIATTR_MIN_STACK_SIZE
	.align		4
.L_5:
        /*0024*/ 	.byte	0x04, 0x12
        /*0026*/ 	.short	(.L_7 - .L_6)
	.align		4
.L_6:
        /*0028*/ 	.word	index@(triton_poi_fused__unsafe_index_add_30)
        /*002c*/ 	.word	0x00000000
.L_7:


//--------------------- .nv.info.triton_poi_fused__unsafe_index_add_30 --------------------------
	.section	.nv.info.triton_poi_fused__unsafe_index_add_30,"",@"SHT_CUDA_INFO"
	.sectionflags	@""
	.align	4


	//----- nvinfo : EIATTR_CUDA_API_VERSION
	.align		4
        /*0000*/ 	.byte	0x04, 0x37
        /*0002*/ 	.short	(.L_9 - .L_8)
.L_8:
        /*0004*/ 	.word	0x0000007c


	//----- nvinfo : EIATTR_KPARAM_INFO
	.align		4
.L_9:
        /*0008*/ 	.byte	0x04, 0x17
        /*000a*/ 	.short	(.L_11 - .L_10)
.L_10:
        /*000c*/ 	.word	0x00000000
        /*0010*/ 	.short	0x0004
        /*0012*/ 	.short	0x0020
        /*0014*/ 	.byte	0x00, 0xf0, 0x11, 0x00


	//----- nvinfo : EIATTR_KPARAM_INFO
	.align		4
.L_11:
        /*0018*/ 	.byte	0x04, 0x17
        /*001a*/ 	.short	(.L_13 - .L_12)
.L_12:
        /*001c*/ 	.word	0x00000000
        /*0020*/ 	.short	0x0003
        /*0022*/ 	.short	0x0018
        /*0024*/ 	.byte	0x00, 0xf4, 0x21, 0x00


	//----- nvinfo : EIATTR_KPARAM_INFO
	.align		4
.L_13:
        /*0028*/ 	.byte	0x04, 0x17
        /*002a*/ 	.short	(.L_15 - .L_14)
.L_14:
        /*002c*/ 	.word	0x00000000
        /*0030*/ 	.short	0x0002
        /*0032*/ 	.short	0x0010
        /*0034*/ 	.byte	0x00, 0xf4, 0x21, 0x00


	//----- nvinfo : EIATTR_KPARAM_INFO
	.align		4
.L_15:
        /*0038*/ 	.byte	0x04, 0x17
        /*003a*/ 	.short	(.L_17 - .L_16)
.L_16:
        /*003c*/ 	.word	0x00000000
        /*0040*/ 	.short	0x0001
        /*0042*/ 	.short	0x0008
        /*0044*/ 	.byte	0x00, 0xf4, 0x21, 0x00


	//----- nvinfo : EIATTR_KPARAM_INFO
	.align		4
.L_17:
        /*0048*/ 	.byte	0x04, 0x17
        /*004a*/ 	.short	(.L_19 - .L_18)
.L_18:
        /*004c*/ 	.word	0x00000000
        /*0050*/ 	.short	0x0000
        /*0052*/ 	.short	0x0000
        /*0054*/ 	.byte	0x00, 0xf4, 0x21, 0x00


	//----- nvinfo : EIATTR_SPARSE_MMA_MASK
	.align		4
.L_19:
        /*0058*/ 	.byte	0x03, 0x50
        /*005a*/ 	.short	0x0000


	//----- nvinfo : EIATTR_MAXREG_COUNT
	.align		4
        /*005c*/ 	.byte	0x03, 0x1b
        /*005e*/ 	.short	0x00ff


	//----- nvinfo : EIATTR_EXIT_INSTR_OFFSETS
	.align		4
        /*0060*/ 	.byte	0x04, 0x1c
        /*0062*/ 	.short	(.L_21 - .L_20)


	//   ....[0]....
.L_20:
        /*0064*/ 	.word	0x000009e0


	//----- nvinfo : EIATTR_REQNTID
	.align		4
.L_21:
        /*0068*/ 	.byte	0x04, 0x10
        /*006a*/ 	.short	(.L_23 - .L_22)
.L_22:
        /*006c*/ 	.word	0x00000080
        /*0070*/ 	.word	0x00000001
        /*0074*/ 	.word	0x00000001


	//----- nvinfo : EIATTR_CBANK_PARAM_SIZE
	.align		4
.L_23:
        /*0078*/ 	.byte	0x03, 0x19
        /*007a*/ 	.short	0x0024


	//----- nvinfo : EIATTR_PARAM_CBANK
	.align		4
        /*007c*/ 	.byte	0x04, 0x0a
        /*007e*/ 	.short	(.L_25 - .L_24)
	.align		4
.L_24:
        /*0080*/ 	.word	index@(.nv.constant0.triton_poi_fused__unsafe_index_add_30)
        /*0084*/ 	.short	0x0210
        /*0086*/ 	.short	0x0024


	//----- nvinfo : EIATTR_SW_WAR
	.align		4
.L_25:
        /*0088*/ 	.byte	0x04, 0x36
        /*008a*/ 	.short	(.L_27 - .L_26)
.L_26:
        /*008c*/ 	.word	0x00000008
.L_27:


//--------------------- .nv.callgraph             --------------------------
	.section	.nv.callgraph,"",@"SHT_CUDA_CALLGRAPH"
	.align	4
	.sectionentsize	8
	.align		4
        /*0000*/ 	.word	0x00000000
	.align		4
        /*0004*/ 	.word	0xffffffff
	.align		4
        /*0008*/ 	.word	0x00000000
	.align		4
        /*000c*/ 	.word	0xfffffffe
	.align		4
        /*0010*/ 	.word	0x00000000
	.align		4
        /*0014*/ 	.word	0xfffffffd
	.align		4
        /*0018*/ 	.word	0x00000000
	.align		4
        /*001c*/ 	.word	0xfffffffc


//--------------------- .text.triton_poi_fused__unsafe_index_add_30 --------------------------
	.section	.text.triton_poi_fused__unsafe_index_add_30,"ax",@progbits
	.align	128
        .global         triton_poi_fused__unsafe_index_add_30
        .type           triton_poi_fused__unsafe_index_add_30,@function
        .size           triton_poi_fused__unsafe_index_add_30,(.L_x_1 - triton_poi_fused__unsafe_index_add_30)
        .other          triton_poi_fused__unsafe_index_add_30,@"STO_CUDA_ENTRY STV_DEFAULT"
triton_poi_fused__unsafe_index_add_30:
.text.triton_poi_fused__unsafe_index_add_30:
[----:B------:R-:W-:Y:S01]  /*0000*/  LDC R1, c[0x0][0x28] ;  /* 0x00000a00ff017b82 */ /* 0x000fe20000000800 */
[----:B------:R-:W1:Y:S07]  /*0010*/  S2R R0, SR_TID.X ;  /* 0x0000000000007919 */ /* 0x000e6e0000002100 */
[----:B------:R-:W2:Y:S01]  /*0020*/  LDC.64 R4, c[0x0][0x210] ;  /* 0x00008400ff047b82 */ /* 0x000ea20000000a00 */
[----:B------:R-:W-:Y:S01]  /*0030*/  ULDC.64 UR4, c[0x0][0x208] ;  /* 0x0000820000047ab9 */ /* 0x000fe20000000a00 */
[----:B------:R-:W-:Y:S01]  /*0040*/  ULDC.64 UR6, c[0x0][0x218] ;  /* 0x0000860000067ab9 */ /* 0x000fe20000000a00 */
[----:B------:R-:W3:Y:S01]  /*0050*/  S2R R3, SR_CTAID.X ;  /* 0x0000000000037919 */ /* 0x000ee20000002500 */
[----:B------:R-:W-:Y:S01]  /*0060*/  ULDC.64 UR8, c[0x0][0x220] ;  /* 0x0000880000087ab9 */ /* 0x000fe20000000a00 */
[----:B-1----:R-:W-:Y:S01]  /*0070*/  IMAD.SHL.U32 R0, R0, 0x4, RZ ;  /* 0x0000000400007824 */ /* 0x002fe200078e00ff */
[----:B---3--:R-:W-:-:S04]  /*0080*/  SHF.R.S32.HI R13, RZ, 0x15, R3 ;  /* 0x00000015ff0d7819 */ /* 0x008fc80000011403 */
[----:B------:R-:W-:Y:S02]  /*0090*/  LOP3.LUT R0, R0, 0x1fc, RZ, 0xc0, !PT ;  /* 0x000001fc00007812 */ /* 0x000fe400078ec0ff */
[----:B------:R-:W-:-:S03]  /*00a0*/  SGXT R13, R13, 0x1 ;  /* 0x000000010d0d781a */ /* 0x000fc60000000200 */
[----:B------:R-:W-:-:S04]  /*00b0*/  IMAD R14, R3, 0x400, R0 ;  /* 0x00000400030e7824 */ /* 0x000fc800078e0200 */
[----:B------:R-:W-:Y:S01]  /*00c0*/  VIADD R0, R14, 0x200 ;  /* 0x000002000e007836 */ /* 0x000fe20000000000 */
[----:B------:R-:W-:-:S04]  /*00d0*/  SHF.R.S32.HI R3, RZ, 0x1f, R14 ;  /* 0x0000001fff037819 */ /* 0x000fc8000001140e */
[----:B------:R-:W-:Y:S02]  /*00e0*/  LEA.HI R2, R13, R0, RZ, 0x4 ;  /* 0x000000000d027211 */ /* 0x000fe400078f20ff */
[----:B------:R-:W-:Y:S02]  /*00f0*/  LEA.HI R6, R3, R14, RZ, 0x4 ;  /* 0x0000000e03067211 */ /* 0x000fe400078f20ff */
[----:B------:R-:W-:Y:S02]  /*0100*/  SHF.R.S32.HI R3, RZ, 0x4, R2 ;  /* 0x00000004ff037819 */ /* 0x000fe40000011402 */
[----:B------:R-:W-:Y:S02]  /*0110*/  SHF.R.S32.HI R2, RZ, 0x4, R6 ;  /* 0x00000004ff027819 */ /* 0x000fe40000011406 */
[----:B------:R-:W-:Y:S02]  /*0120*/  LEA.HI R8, R3, R3, RZ, 0x4 ;  /* 0x0000000303087211 */ /* 0x000fe400078f20ff */
[----:B------:R-:W-:-:S02]  /*0130*/  LEA.HI R7, R2, R2, RZ, 0x4 ;  /* 0x0000000202077211 */ /* 0x000fc400078f20ff */
[----:B------:R-:W-:Y:S02]  /*0140*/  LOP3.LUT R8, R8, 0xfffffff0, RZ, 0xc0, !PT ;  /* 0xfffffff008087812 */ /* 0x000fe400078ec0ff */
[----:B------:R-:W-:-:S03]  /*0150*/  LOP3.LUT R7, R7, 0xfffffff0, RZ, 0xc0, !PT ;  /* 0xfffffff007077812 */ /* 0x000fc600078ec0ff */
[----:B------:R-:W-:Y:S02]  /*0160*/  IMAD.IADD R3, R3, 0x1, -R8 ;  /* 0x0000000103037824 */ /* 0x000fe400078e0a08 */
[----:B------:R-:W-:Y:S02]  /*0170*/  IMAD.IADD R7, R2, 0x1, -R7 ;  /* 0x0000000102077824 */ /* 0x000fe400078e0a07 */
[----:B--2---:R-:W-:-:S04]  /*0180*/  IMAD.WIDE R2, R3, 0x8, R4 ;  /* 0x0000000803027825 */ /* 0x004fc800078e0204 */
[----:B------:R-:W-:Y:S01]  /*0190*/  IMAD.WIDE R16, R7, 0x8, R4 ;  /* 0x0000000807107825 */ /* 0x000fe200078e0204 */
[----:B------:R-:W-:Y:S01]  /*01a0*/  LOP3.LUT R7, R6, 0xfffffff0, RZ, 0xc0, !PT ;  /* 0xfffffff006077812 */ /* 0x000fe200078ec0ff */
[----:B------:R-:W2:Y:S04]  /*01b0*/  LDG.E.EL.64 R2, desc[UR4][R2.64] ;  /* 0x0000000402027981 */ /* 0x000ea8000c2e1b00 */
[----:B------:R-:W3:Y:S01]  /*01c0*/  LDG.E.EL.64 R16, desc[UR4][R16.64] ;  /* 0x0000000410107981 */ /* 0x000ee2000c2e1b00 */
[----:B------:R-:W-:-:S04]  /*01d0*/  IMAD.IADD R7, R14, 0x1, -R7 ;  /* 0x000000010e077824 */ /* 0x000fc800078e0a07 */
[----:B------:R-:W-:-:S06]  /*01e0*/  IMAD.WIDE R8, R7, 0x8, R4 ;  /* 0x0000000807087825 */ /* 0x000fcc00078e0204 */
[----:B------:R-:W4:Y:S01]  /*01f0*/  LDG.E.EL.128 R8, desc[UR4][R8.64] ;  /* 0x0000000408087981 */ /* 0x000f22000c2e1d00 */
[----:B------:R-:W-:-:S05]  /*0200*/  VIADD R6, R14, 0x2 ;  /* 0x000000020e067836 */ /* 0x000fca0000000000 */
[----:B------:R-:W-:-:S04]  /*0210*/  LEA.HI R7, R13, R6, RZ, 0x4 ;  /* 0x000000060d077211 */ /* 0x000fc800078f20ff */
[----:B------:R-:W-:-:S05]  /*0220*/  LOP3.LUT R7, R7, 0xfffffff0, RZ, 0xc0, !PT ;  /* 0xfffffff007077812 */ /* 0x000fca00078ec0ff */
[----:B------:R-:W-:-:S04]  /*0230*/  IMAD.IADD R7, R6, 0x1, -R7 ;  /* 0x0000000106077824 */ /* 0x000fc800078e0a07 */
[----:B------:R-:W-:-:S06]  /*0240*/  IMAD.WIDE R4, R7, 0x8, R4 ;  /* 0x0000000807047825 */ /* 0x000fcc00078e0204 */
[----:B------:R-:W5:Y:S01]  /*0250*/  LDG.E.EL.128 R4, desc[UR4][R4.64] ;  /* 0x0000000404047981 */ /* 0x000f62000c2e1d00 */
[C---:B------:R-:W-:Y:S02]  /*0260*/  LEA.HI R12, R13.reuse, R14, RZ, 0x8 ;  /* 0x0000000e0d0c7211 */ /* 0x040fe400078f40ff */
[----:B------:R-:W-:Y:S02]  /*0270*/  LEA.HI R0, R13, R0, RZ, 0x8 ;  /* 0x000000000d007211 */ /* 0x000fe400078f40ff */
[----:B------:R-:W-:Y:S02]  /*0280*/  SHF.R.S32.HI R12, RZ, 0x8, R12 ;  /* 0x00000008ff0c7819 */ /* 0x000fe4000001140c */
[----:B------:R-:W-:-:S03]  /*0290*/  SHF.R.S32.HI R0, RZ, 0x8, R0 ;  /* 0x00000008ff007819 */ /* 0x000fc60000011400 */
[----:B------:R-:W-:Y:S02]  /*02a0*/  IMAD.SHL.U32 R12, R12, 0x40, RZ ;  /* 0x000000400c0c7824 */ /* 0x000fe400078e00ff */
[----:B------:R-:W-:Y:S01]  /*02b0*/  IMAD.SHL.U32 R0, R0, 0x40, RZ ;  /* 0x0000004000007824 */ /* 0x000fe200078e00ff */
[----:B--2---:R-:W-:Y:S02]  /*02c0*/  SHF.R.U32.HI R15, RZ, 0x1c, R3 ;  /* 0x0000001cff0f7819 */ /* 0x004fe40000011603 */
[----:B---3--:R-:W-:Y:S02]  /*02d0*/  SHF.R.U32.HI R19, RZ, 0x1c, R17 ;  /* 0x0000001cff137819 */ /* 0x008fe40000011611 */
[----:B------:R-:W-:Y:S02]  /*02e0*/  LOP3.LUT R15, R15, 0x8, RZ, 0xc0, !PT ;  /* 0x000000080f0f7812 */ /* 0x000fe400078ec0ff */
[----:B------:R-:W-:Y:S02]  /*02f0*/  LOP3.LUT R19, R19, 0x8, RZ, 0xc0, !PT ;  /* 0x0000000813137812 */ /* 0x000fe400078ec0ff */
[----:B------:R-:W-:-:S02]  /*0300*/  IADD3 R13, P1, R2, R15, RZ ;  /* 0x0000000f020d7210 */ /* 0x000fc40007f3e0ff */
[----:B------:R-:W-:Y:S02]  /*0310*/  IADD3 R18, P0, R16, R19, RZ ;  /* 0x0000001310127210 */ /* 0x000fe40007f1e0ff */
[----:B------:R-:W-:Y:S01]  /*0320*/  SHF.R.S32.HI R19, RZ, 0x1f, R12 ;  /* 0x0000001fff137819 */ /* 0x000fe2000001140c */
[----:B------:R-:W-:Y:S01]  /*0330*/  IMAD.X R16, RZ, RZ, R3, P1 ;  /* 0x000000ffff107224 */ /* 0x000fe200008e0603 */
[----:B----4-:R-:W-:Y:S01]  /*0340*/  SHF.R.U32.HI R2, RZ, 0x1c, R9 ;  /* 0x0000001cff027819 */ /* 0x010fe20000011609 */
[----:B------:R-:W-:Y:S01]  /*0350*/  IMAD.X R17, RZ, RZ, R17, P0 ;  /* 0x000000ffff117224 */ /* 0x000fe200000e0611 */
[----:B------:R-:W-:Y:S02]  /*0360*/  SHF.R.S32.HI R15, RZ, 0x1f, R0 ;  /* 0x0000001fff0f7819 */ /* 0x000fe40000011400 */
[----:B------:R-:W-:Y:S02]  /*0370*/  LEA R21, P1, R13, R0, 0x3 ;  /* 0x000000000d157211 */ /* 0x000fe400078218ff */
[----:B------:R-:W-:-:S02]  /*0380*/  LEA R25, P0, R18, R12, 0x3 ;  /* 0x0000000c12197211 */ /* 0x000fc400078018ff */
[----:B------:R-:W-:Y:S02]  /*0390*/  LOP3.LUT R12, R2, 0x8, RZ, 0xc0, !PT ;  /* 0x00000008020c7812 */ /* 0x000fe400078ec0ff */
[----:B------:R-:W-:Y:S02]  /*03a0*/  SHF.R.U32.HI R0, RZ, 0x1c, R11 ;  /* 0x0000001cff007819 */ /* 0x000fe4000001160b */
[----:B------:R-:W-:Y:S02]  /*03b0*/  LEA.HI.X R15, R13, R15, R16, 0x3, P1 ;  /* 0x0000000f0d0f7211 */ /* 0x000fe400008f1c10 */
[----:B------:R-:W-:Y:S02]  /*03c0*/  LEA.HI.X R19, R18, R19, R17, 0x3, P0 ;  /* 0x0000001312137211 */ /* 0x000fe400000f1c11 */
[C-C-:B------:R-:W-:Y:S02]  /*03d0*/  IADD3 R2, P0, P1, R12.reuse, R25, R8.reuse ;  /* 0x000000190c027210 */ /* 0x140fe4000791e008 */
[----:B------:R-:W-:-:S02]  /*03e0*/  IADD3 R12, P2, P3, R12, R21, R8 ;  /* 0x000000150c0c7210 */ /* 0x000fc40007b5e008 */
[----:B------:R-:W-:Y:S02]  /*03f0*/  LOP3.LUT R0, R0, 0x8, RZ, 0xc0, !PT ;  /* 0x0000000800007812 */ /* 0x000fe400078ec0ff */
[--C-:B------:R-:W-:Y:S02]  /*0400*/  IADD3.X R3, RZ, R19, R9.reuse, P0, P1 ;  /* 0x00000013ff037210 */ /* 0x100fe400007e2409 */
[----:B------:R-:W-:Y:S02]  /*0410*/  IADD3.X R9, RZ, R15, R9, P2, P3 ;  /* 0x0000000fff097210 */ /* 0x000fe400017e6409 */
[C-C-:B------:R-:W-:Y:S02]  /*0420*/  IADD3 R18, P0, P1, R0.reuse, R25, R10.reuse ;  /* 0x0000001900127210 */ /* 0x140fe4000791e00a */
[----:B------:R-:W-:Y:S01]  /*0430*/  IADD3 R0, P2, P3, R0, R21, R10 ;  /* 0x0000001500007210 */ /* 0x000fe20007b5e00a */
[----:B------:R-:W-:Y:S01]  /*0440*/  IMAD.SHL.U32 R10, R12, 0x4, RZ ;  /* 0x000000040c0a7824 */ /* 0x000fe200078e00ff */
[C---:B------:R-:W-:Y:S01]  /*0450*/  SHF.L.U64.HI R3, R2.reuse, 0x2, R3 ;  /* 0x0000000202037819 */ /* 0x040fe20000010203 */
[----:B------:R-:W-:Y:S01]  /*0460*/  IMAD.SHL.U32 R2, R2, 0x4, RZ ;  /* 0x0000000402027824 */ /* 0x000fe200078e00ff */
[----:B------:R-:W-:-:S02]  /*0470*/  SHF.L.U64.HI R16, R12, 0x2, R9 ;  /* 0x000000020c107819 */ /* 0x000fc40000010209 */
[--C-:B------:R-:W-:Y:S02]  /*0480*/  IADD3.X R17, RZ, R19, R11.reuse, P0, P1 ;  /* 0x00000013ff117210 */ /* 0x100fe400007e240b */
[----:B------:R-:W-:Y:S01]  /*0490*/  IADD3 R12, P0, R10, UR6, RZ ;  /* 0x000000060a0c7c10 */ /* 0x000fe2000ff1e0ff */
[----:B------:R-:W-:Y:S01]  /*04a0*/  IMAD.SHL.U32 R20, R18, 0x4, RZ ;  /* 0x0000000412147824 */ /* 0x000fe200078e00ff */
[----:B------:R-:W-:Y:S02]  /*04b0*/  IADD3 R8, P4, R2, UR6, RZ ;  /* 0x0000000602087c10 */ /* 0x000fe4000ff9e0ff */
[----:B------:R-:W-:Y:S02]  /*04c0*/  IADD3 R2, P5, R2, UR8, RZ ;  /* 0x0000000802027c10 */ /* 0x000fe4000ffbe0ff */
[----:B------:R-:W-:Y:S02]  /*04d0*/  IADD3.X R27, RZ, R15, R11, P2, P3 ;  /* 0x0000000fff1b7210 */ /* 0x000fe400017e640b */
[----:B------:R-:W-:-:S02]  /*04e0*/  IADD3 R10, P1, R10, UR8, RZ ;  /* 0x000000080a0a7c10 */ /* 0x000fc4000ff3e0ff */
[----:B------:R-:W-:Y:S02]  /*04f0*/  IADD3.X R13, R16, UR7, RZ, P0, !PT ;  /* 0x00000007100d7c10 */ /* 0x000fe400087fe4ff */
[----:B------:R-:W-:Y:S02]  /*0500*/  IADD3.X R9, R3, UR7, RZ, P4, !PT ;  /* 0x0000000703097c10 */ /* 0x000fe4000a7fe4ff */
[----:B------:R-:W-:Y:S01]  /*0510*/  SHF.L.U64.HI R17, R18, 0x2, R17 ;  /* 0x0000000212117819 */ /* 0x000fe20000010211 */
[----:B------:R5:W2:Y:S01]  /*0520*/  LDG.E.EL R22, desc[UR4][R12.64] ;  /* 0x000000040c167981 */ /* 0x000aa2000c2e1900 */
[----:B------:R-:W-:Y:S02]  /*0530*/  IADD3.X R3, R3, UR9, RZ, P5, !PT ;  /* 0x0000000903037c10 */ /* 0x000fe4000affe4ff */
[----:B------:R-:W-:Y:S01]  /*0540*/  IADD3 R26, P0, R20, UR6, RZ ;  /* 0x00000006141a7c10 */ /* 0x000fe2000ff1e0ff */
[----:B------:R-:W3:Y:S01]  /*0550*/  LDG.E.EL R8, desc[UR4][R8.64] ;  /* 0x0000000408087981 */ /* 0x000ee2000c2e1900 */
[----:B------:R-:W-:-:S02]  /*0560*/  IADD3.X R11, R16, UR9, RZ, P1, !PT ;  /* 0x00000009100b7c10 */ /* 0x000fc40008ffe4ff */
[C---:B------:R-:W-:Y:S01]  /*0570*/  SHF.L.U64.HI R18, R0.reuse, 0x2, R27 ;  /* 0x0000000200127819 */ /* 0x040fe2000001021b */
[----:B------:R-:W-:Y:S01]  /*0580*/  IMAD.SHL.U32 R0, R0, 0x4, RZ ;  /* 0x0000000400007824 */ /* 0x000fe200078e00ff */
[----:B------:R-:W-:Y:S01]  /*0590*/  IADD3 R16, P1, R20, UR8, RZ ;  /* 0x0000000814107c10 */ /* 0x000fe2000ff3e0ff */
[----:B------:R1:W3:Y:S01]  /*05a0*/  LDG.E.EL R23, desc[UR4][R2.64] ;  /* 0x0000000402177981 */ /* 0x0002e2000c2e1900 */
[----:B-----5:R-:W-:Y:S02]  /*05b0*/  SHF.R.U32.HI R13, RZ, 0x1c, R5 ;  /* 0x0000001cff0d7819 */ /* 0x020fe40000011605 */
[----:B------:R-:W-:Y:S01]  /*05c0*/  IADD3.X R27, R17, UR7, RZ, P0, !PT ;  /* 0x00000007111b7c10 */ /* 0x000fe200087fe4ff */
[----:B------:R-:W2:Y:S01]  /*05d0*/  LDG.E.EL R11, desc[UR4][R10.64] ;  /* 0x000000040a0b7981 */ /* 0x000ea2000c2e1900 */
[----:B------:R-:W-:Y:S02]  /*05e0*/  IADD3.X R17, R17, UR9, RZ, P1, !PT ;  /* 0x0000000911117c10 */ /* 0x000fe40008ffe4ff */
[----:B------:R-:W-:Y:S01]  /*05f0*/  IADD3 R12, P1, R0, UR8, RZ ;  /* 0x00000008000c7c10 */ /* 0x000fe2000ff3e0ff */
[----:B------:R4:W5:Y:S01]  /*0600*/  LDG.E.EL R20, desc[UR4][R26.64] ;  /* 0x000000041a147981 */ /* 0x000962000c2e1900 */
[----:B-1----:R-:W-:-:S02]  /*0610*/  IADD3 R2, P0, R0, UR6, RZ ;  /* 0x0000000600027c10 */ /* 0x002fc4000ff1e0ff */
[----:B------:R-:W-:Y:S01]  /*0620*/  LOP3.LUT R0, R13, 0x8, RZ, 0xc0, !PT ;  /* 0x000000080d007812 */ /* 0x000fe200078ec0ff */
[----:B------:R1:W5:Y:S01]  /*0630*/  LDG.E.EL R9, desc[UR4][R16.64] ;  /* 0x0000000410097981 */ /* 0x000362000c2e1900 */
[----:B------:R-:W-:Y:S02]  /*0640*/  SHF.R.U32.HI R24, RZ, 0x1c, R7 ;  /* 0x0000001cff187819 */ /* 0x000fe40000011607 */
[----:B------:R-:W-:Y:S02]  /*0650*/  IADD3.X R3, R18, UR7, RZ, P0, !PT ;  /* 0x0000000712037c10 */ /* 0x000fe400087fe4ff */
[----:B------:R-:W-:Y:S02]  /*0660*/  IADD3.X R13, R18, UR9, RZ, P1, !PT ;  /* 0x00000009120d7c10 */ /* 0x000fe40008ffe4ff */
[--C-:B------:R-:W-:Y:S02]  /*0670*/  IADD3 R18, P2, P3, R0, R25, R4.reuse ;  /* 0x0000001900127210 */ /* 0x100fe40007b5e004 */
[----:B------:R-:W-:Y:S01]  /*0680*/  LOP3.LUT R24, R24, 0x8, RZ, 0xc0, !PT ;  /* 0x0000000818187812 */ /* 0x000fe200078ec0ff */
[----:B------:R1:W5:Y:S01]  /*0690*/  LDG.E.EL R3, desc[UR4][R2.64] ;  /* 0x0000000402037981 */ /* 0x000362000c2e1900 */
[----:B------:R-:W-:Y:S01]  /*06a0*/  IADD3 R0, P0, P1, R0, R21, R4 ;  /* 0x0000001500007210 */ /* 0x000fe2000791e004 */
[----:B------:R-:W-:Y:S01]  /*06b0*/  IMAD.SHL.U32 R4, R18, 0x4, RZ ;  /* 0x0000000412047824 */ /* 0x000fe200078e00ff */
[----:B0---4-:R-:W-:Y:S01]  /*06c0*/  IADD3.X R27, RZ, R19, R5, P2, P3 ;  /* 0x00000013ff1b7210 */ /* 0x011fe200017e6405 */
[----:B------:R0:W4:Y:S01]  /*06d0*/  LDG.E.EL R10, desc[UR4][R12.64] ;  /* 0x000000040c0a7981 */ /* 0x000122000c2e1900 */
[----:B------:R-:W-:-:S02]  /*06e0*/  IADD3 R25, P5, P6, R24, R25, R6 ;  /* 0x0000001918197210 */ /* 0x000fc40007ebe006 */
[----:B------:R-:W-:Y:S02]  /*06f0*/  IADD3 R21, P2, P3, R24, R21, R6 ;  /* 0x0000001518157210 */ /* 0x000fe40007b5e006 */
[----:B-1----:R-:W-:Y:S02]  /*0700*/  SHF.L.U64.HI R16, R18, 0x2, R27 ;  /* 0x0000000212107819 */ /* 0x002fe4000001021b */
[----:B------:R-:W-:Y:S02]  /*0710*/  IADD3.X R17, RZ, R15, R5, P0, P1 ;  /* 0x0000000fff117210 */ /* 0x000fe400007e2405 */
[----:B------:R-:W-:Y:S02]  /*0720*/  IADD3 R18, P4, R4, UR6, RZ ;  /* 0x0000000604127c10 */ /* 0x000fe4000ff9e0ff */
[----:B------:R-:W-:Y:S01]  /*0730*/  IADD3 R6, P0, R4, UR8, RZ ;  /* 0x0000000804067c10 */ /* 0x000fe2000ff1e0ff */
[----:B------:R-:W-:Y:S01]  /*0740*/  IMAD.SHL.U32 R4, R25, 0x4, RZ ;  /* 0x0000000419047824 */ /* 0x000fe200078e00ff */
[----:B------:R-:W-:-:S02]  /*0750*/  IADD3.X R2, RZ, R19, R7, P5, P6 ;  /* 0x00000013ff027210 */ /* 0x000fc40002fec407 */
[----:B0-----:R-:W-:Y:S02]  /*0760*/  IADD3.X R12, RZ, R15, R7, P2, P3 ;  /* 0x0000000fff0c7210 */ /* 0x001fe400017e6407 */
[----:B------:R-:W-:Y:S02]  /*0770*/  SHF.L.U64.HI R5, R25, 0x2, R2 ;  /* 0x0000000219057819 */ /* 0x000fe40000010202 */
[----:B------:R-:W-:Y:S02]  /*0780*/  IADD3.X R7, R16, UR9, RZ, P0, !PT ;  /* 0x0000000910077c10 */ /* 0x000fe400087fe4ff */
[C---:B------:R-:W-:Y:S01]  /*0790*/  SHF.L.U64.HI R2, R0.reuse, 0x2, R17 ;  /* 0x0000000200027819 */ /* 0x040fe20000010211 */
[----:B------:R-:W-:Y:S01]  /*07a0*/  IMAD.SHL.U32 R0, R0, 0x4, RZ ;  /* 0x0000000400007824 */ /* 0x000fe200078e00ff */
[----:B------:R-:W-:Y:S01]  /*07b0*/  IADD3 R26, P0, R4, UR6, RZ ;  /* 0x00000006041a7c10 */ /* 0x000fe2000ff1e0ff */
[----:B------:R-:W-:Y:S01]  /*07c0*/  IMAD.SHL.U32 R13, R21, 0x4, RZ ;  /* 0x00000004150d7824 */ /* 0x000fe200078e00ff */
[----:B------:R-:W-:Y:S01]  /*07d0*/  IADD3.X R19, R16, UR7, RZ, P4, !PT ;  /* 0x0000000710137c10 */ /* 0x000fe2000a7fe4ff */
[----:B------:R0:W4:Y:S01]  /*07e0*/  LDG.E.EL R25, desc[UR4][R6.64] ;  /* 0x0000000406197981 */ /* 0x000122000c2e1900 */
[----:B------:R-:W-:-:S02]  /*07f0*/  IADD3.X R27, R5, UR7, RZ, P0, !PT ;  /* 0x00000007051b7c10 */ /* 0x000fc400087fe4ff */
[----:B------:R-:W-:Y:S01]  /*0800*/  IADD3 R16, P0, R0, UR6, RZ ;  /* 0x0000000600107c10 */ /* 0x000fe2000ff1e0ff */
[----:B------:R1:W4:Y:S01]  /*0810*/  LDG.E.EL R24, desc[UR4][R18.64] ;  /* 0x0000000412187981 */ /* 0x000322000c2e1900 */
[----:B------:R-:W-:Y:S02]  /*0820*/  IADD3 R4, P1, R4, UR8, RZ ;  /* 0x0000000804047c10 */ /* 0x000fe4000ff3e0ff */
[----:B------:R-:W-:Y:S02]  /*0830*/  IADD3.X R17, R2, UR7, RZ, P0, !PT ;  /* 0x0000000702117c10 */ /* 0x000fe400087fe4ff */
[----:B------:R-:W-:Y:S02]  /*0840*/  SHF.L.U64.HI R15, R21, 0x2, R12 ;  /* 0x00000002150f7819 */ /* 0x000fe4000001020c */
[----:B0-----:R-:W-:Y:S01]  /*0850*/  IADD3 R6, P2, R0, UR8, RZ ;  /* 0x0000000800067c10 */ /* 0x001fe2000ff5e0ff */
[----:B------:R0:W4:Y:S01]  /*0860*/  LDG.E.EL R21, desc[UR4][R26.64] ;  /* 0x000000041a157981 */ /* 0x000122000c2e1900 */
[----:B------:R-:W-:-:S02]  /*0870*/  IADD3.X R5, R5, UR9, RZ, P1, !PT ;  /* 0x0000000905057c10 */ /* 0x000fc40008ffe4ff */
[----:B-1----:R-:W-:Y:S02]  /*0880*/  IADD3 R18, P0, R13, UR8, RZ ;  /* 0x000000080d127c10 */ /* 0x002fe4000ff1e0ff */
[----:B------:R-:W-:Y:S01]  /*0890*/  IADD3 R12, P1, R13, UR6, RZ ;  /* 0x000000060d0c7c10 */ /* 0x000fe2000ff3e0ff */
[----:B------:R2:W4:Y:S01]  /*08a0*/  LDG.E.EL R0, desc[UR4][R4.64] ;  /* 0x0000000404007981 */ /* 0x000522000c2e1900 */
[----:B------:R-:W-:Y:S02]  /*08b0*/  IADD3.X R7, R2, UR9, RZ, P2, !PT ;  /* 0x0000000902077c10 */ /* 0x000fe400097fe4ff */
[----:B------:R-:W-:Y:S01]  /*08c0*/  IADD3.X R19, R15, UR9, RZ, P0, !PT ;  /* 0x000000090f137c10 */ /* 0x000fe200087fe4ff */
[----:B------:R-:W4:Y:S01]  /*08d0*/  LDG.E.EL R2, desc[UR4][R16.64] ;  /* 0x0000000410027981 */ /* 0x000f22000c2e1900 */
[----:B------:R-:W-:Y:S01]  /*08e0*/  IADD3.X R13, R15, UR7, RZ, P1, !PT ;  /* 0x000000070f0d7c10 */ /* 0x000fe20008ffe4ff */
[----:B0-----:R-:W0:Y:S02]  /*08f0*/  LDC.64 R26, c[0x0][0x228] ;  /* 0x00008a00ff1a7b82 */ /* 0x001e240000000a00 */
[----:B------:R-:W4:Y:S04]  /*0900*/  LDG.E.EL R7, desc[UR4][R6.64] ;  /* 0x0000000406077981 */ /* 0x000f28000c2e1900 */
[----:B------:R-:W4:Y:S04]  /*0910*/  LDG.E.EL R12, desc[UR4][R12.64] ;  /* 0x000000040c0c7981 */ /* 0x000f28000c2e1900 */
[----:B------:R-:W4:Y:S01]  /*0920*/  LDG.E.EL R19, desc[UR4][R18.64] ;  /* 0x0000000412137981 */ /* 0x000f22000c2e1900 */
[----:B0-----:R-:W-:-:S04]  /*0930*/  IMAD.WIDE R14, R14, 0x4, R26 ;  /* 0x000000040e0e7825 */ /* 0x001fc800078e021a */
[----:B---3--:R-:W-:Y:S01]  /*0940*/  FADD R8, R8, R23 ;  /* 0x0000001708087221 */ /* 0x008fe20000000000 */
[----:B--2---:R-:W-:Y:S01]  /*0950*/  FADD R4, R22, R11 ;  /* 0x0000000b16047221 */ /* 0x004fe20000000000 */
[----:B-----5:R-:W-:Y:S01]  /*0960*/  FADD R9, R20, R9 ;  /* 0x0000000914097221 */ /* 0x020fe20000000000 */
[----:B----4-:R-:W-:Y:S01]  /*0970*/  FADD R5, R3, R10 ;  /* 0x0000000a03057221 */ /* 0x010fe20000000000 */
[----:B------:R-:W-:Y:S01]  /*0980*/  FADD R10, R24, R25 ;  /* 0x00000019180a7221 */ /* 0x000fe20000000000 */
[----:B------:R-:W-:Y:S01]  /*0990*/  FADD R11, R21, R0 ;  /* 0x00000000150b7221 */ /* 0x000fe20000000000 */
[----:B------:R-:W-:-:S04]  /*09a0*/  FADD R6, R2, R7 ;  /* 0x0000000702067221 */ /* 0x000fc80000000000 */
[----:B------:R-:W-:Y:S01]  /*09b0*/  STG.E.128 desc[UR4][R14.64], R8 ;  /* 0x000000080e007986 */ /* 0x000fe2000c101d04 */
[----:B------:R-:W-:-:S05]  /*09c0*/  FADD R7, R12, R19 ;  /* 0x000000130c077221 */ /* 0x000fca0000000000 */
[----:B------:R-:W-:Y:S01]  /*09d0*/  STG.E.128 desc[UR4][R14.64+0x800], R4 ;  /* 0x000800040e007986 */ /* 0x000fe2000c101d04 */
[----:B------:R-:W-:Y:S05]  /*09e0*/  EXIT ;  /* 0x000000000000794d */ /* 0x000fea0003800000 */
.L_x_0:
[----:B------:R-:W-:-:S00]  /*09f0*/  BRA `(.L_x_0) ;  /* 0xfffffffc00fc7947 */ /* 0x000fc0000383ffff */
[----:B------:R-:W-:-:S00]  /*0a00*/  NOP ;  /* 0x0000000000007918 */ /* 0x000fc00000000000 */
[----:B------:R-:W-:-:S00]  /*0a10*/  NOP ;  /* 0x0000000000007918 */ /* 0x000fc00000000000 */
[----:B------:R-:W-:-:S00]  /*0a20*/  NOP ;  /* 0x0000000000007918 */ /* 0x000fc00000000000 */
[----:B------:R-:W-:-:S00]  /*0a30*/  NOP ;  /* 0x0000000000007918 */ /* 0x000fc00000000000 */
[----:B------:R-:W-:-:S00]  /*0a40*/  NOP ;  /* 0x0000000000007918 */ /* 0x000fc00000000000 */
[----:B------:R-:W-:-:S00]  /*0a50*/  NOP ;  /* 0x0000000000007918 */ /* 0x000fc00000000000 */
[----:B------:R-:W-:-:S00]  /*0a60*/  NOP ;  /* 0x0000000000007918 */ /* 0x000fc00000000000 */
[----:B------:R-:W-:-:S00]  /*0a70*/  NOP ;  /* 0x0000000000007918 */ /* 0x000fc00000000000 */
.L_x_1:


//--------------------- .nv.constant0.triton_poi_fused__unsafe_index_add_30 --------------------------
	.section	.nv.constant0.triton_poi_fused__unsafe_index_add_30,"a",@progbits
	.sectionflags	@""
	.align	4
.nv.constant0.triton_poi_fused__unsafe_index_add_30:
	.zero		564
